	.headerflags	@"EF_CUDA_TEXMODE_UNIFIED EF_CUDA_64BIT_ADDRESS EF_CUDA_SM86 EF_CUDA_VIRTUAL_SM(EF_CUDA_SM86)"
	.elftype	@"ET_EXEC"


//--------------------- .nv.info                  --------------------------
	.section	.nv.info,"",@"SHT_CUDA_INFO"
	.align	4


	//----- nvinfo : EIATTR_REGCOUNT
	.align		4
        /*0000*/ 	.byte	0x04, 0x2f
        /*0002*/ 	.short	(.L_1 - .L_0)
	.align		4
.L_0:
        /*0004*/ 	.word	index@(triton_mm)
        /*0008*/ 	.word	0x00000038


	//----- nvinfo : EIATTR_MIN_STACK_SIZE
	.align		4
.L_1:
        /*000c*/ 	.byte	0x04, 0x12
        /*000e*/ 	.short	(.L_3 - .L_2)
	.align		4
.L_2:
        /*0010*/ 	.word	index@(triton_mm)
        /*0014*/ 	.word	0x00000000


	//----- nvinfo : EIATTR_FRAME_SIZE
	.align		4
.L_3:
        /*0018*/ 	.byte	0x04, 0x11
        /*001a*/ 	.short	(.L_5 - .L_4)
	.align		4
.L_4:
        /*001c*/ 	.word	index@(triton_mm)
        /*0020*/ 	.word	0x00000000


	//----- nvinfo : EIATTR_MIN_STACK_SIZE
	.align		4
.L_5:
        /*0024*/ 	.byte	0x04, 0x12
        /*0026*/ 	.short	(.L_7 - .L_6)
	.align		4
.L_6:
        /*0028*/ 	.word	index@(triton_mm)
        /*002c*/ 	.word	0x00000000
.L_7:


//--------------------- .nv.info.triton_mm        --------------------------
	.section	.nv.info.triton_mm,"",@"SHT_CUDA_INFO"
	.sectionflags	@""
	.align	4


	//----- nvinfo : EIATTR_CUDA_API_VERSION
	.align		4
        /*0000*/ 	.byte	0x04, 0x37
        /*0002*/ 	.short	(.L_9 - .L_8)
.L_8:
        /*0004*/ 	.word	0x0000007c


	//----- nvinfo : EIATTR_SW2861232_WAR
	.align		4
.L_9:
        /*0008*/ 	.byte	0x01, 0x35
	.zero		2


	//----- nvinfo : EIATTR_PARAM_CBANK
	.align		4
        /*000c*/ 	.byte	0x04, 0x0a
        /*000e*/ 	.short	(.L_11 - .L_10)
	.align		4
.L_10:
        /*0010*/ 	.word	index@(.nv.constant0.triton_mm)
        /*0014*/ 	.short	0x0160
        /*0016*/ 	.short	0x0020


	//----- nvinfo : EIATTR_CBANK_PARAM_SIZE
	.align		4
.L_11:
        /*0018*/ 	.byte	0x03, 0x19
        /*001a*/ 	.short	0x0020


	//----- nvinfo : EIATTR_KPARAM_INFO
	.align		4
        /*001c*/ 	.byte	0x04, 0x17
        /*001e*/ 	.short	(.L_13 - .L_12)
.L_12:
        /*0020*/ 	.word	0x00000000
        /*0024*/ 	.short	0x0003
        /*0026*/ 	.short	0x0018
        /*0028*/ 	.byte	0x00, 0xf4, 0x21, 0x00


	//----- nvinfo : EIATTR_KPARAM_INFO
	.align		4
.L_13:
        /*002c*/ 	.byte	0x04, 0x17
        /*002e*/ 	.short	(.L_15 - .L_14)
.L_14:
        /*0030*/ 	.word	0x00000000
        /*0034*/ 	.short	0x0002
        /*0036*/ 	.short	0x0010
        /*0038*/ 	.byte	0x00, 0xf4, 0x21, 0x00


	//----- nvinfo : EIATTR_KPARAM_INFO
	.align		4
.L_15:
        /*003c*/ 	.byte	0x04, 0x17
        /*003e*/ 	.short	(.L_17 - .L_16)
.L_16:
        /*0040*/ 	.word	0x00000000
        /*0044*/ 	.short	0x0001
        /*0046*/ 	.short	0x0008
        /*0048*/ 	.byte	0x00, 0xf4, 0x21, 0x00


	//----- nvinfo : EIATTR_KPARAM_INFO
	.align		4
.L_17:
        /*004c*/ 	.byte	0x04, 0x17
        /*004e*/ 	.short	(.L_19 - .L_18)
.L_18:
        /*0050*/ 	.word	0x00000000
        /*0054*/ 	.short	0x0000
        /*0056*/ 	.short	0x0000
        /*0058*/ 	.byte	0x00, 0xf4, 0x21, 0x00


	//----- nvinfo : EIATTR_MAXREG_COUNT
	.align		4
.L_19:
        /*005c*/ 	.byte	0x03, 0x1b
        /*005e*/ 	.short	0x00ff


	//----- nvinfo : EIATTR_EXIT_INSTR_OFFSETS
	.align		4
        /*0060*/ 	.byte	0x04, 0x1c
        /*0062*/ 	.short	(.L_21 - .L_20)


	//   ....[0]....
.L_20:
        /*0064*/ 	.word	0x00005300


	//   ....[1]....
        /*0068*/ 	.word	0x00005350


	//----- nvinfo : EIATTR_REQNTID
	.align		4
.L_21:
        /*006c*/ 	.byte	0x04, 0x10
        /*006e*/ 	.short	(.L_23 - .L_22)
.L_22:
        /*0070*/ 	.word	0x00000100
        /*0074*/ 	.word	0x00000001
        /*0078*/ 	.word	0x00000001
.L_23:


//--------------------- .nv.callgraph             --------------------------
	.section	.nv.callgraph,"",@"SHT_CUDA_CALLGRAPH"
	.align	4
	.sectionentsize	8
	.align		4
        /*0000*/ 	.word	0x00000000
	.align		4
        /*0004*/ 	.word	0xffffffff
	.align		4
        /*0008*/ 	.word	0x00000000
	.align		4
        /*000c*/ 	.word	0xfffffffe
	.align		4
        /*0010*/ 	.word	0x00000000
	.align		4
        /*0014*/ 	.word	0xfffffffd
	.align		4
        /*0018*/ 	.word	0x00000000
	.align		4
        /*001c*/ 	.word	0xfffffffc


//--------------------- .nv.rel.action            --------------------------
	.section	.nv.rel.action,"",@"SHT_CUDA_RELOCINFO"
	.align	8
	.sectionentsize	8
        /*0000*/ 	.byte	0x73, 0x00, 0x00, 0x00, 0x00, 0x00, 0x00, 0x00, 0x00, 0x00, 0x00, 0x11, 0x25, 0x00, 0x05, 0x36


//--------------------- .nv.constant0.triton_mm   --------------------------
	.section	.nv.constant0.triton_mm,"a",@progbits
	.sectionflags	@""
	.align	4
.nv.constant0.triton_mm:
	.zero		384


//--------------------- .text.triton_mm           --------------------------
	.section	.text.triton_mm,"ax",@progbits
	.sectionflags	@"SHF_BARRIERS=1"
	.sectioninfo	@"SHI_REGISTERS=56"
	.align	128
        .global         triton_mm
        .type           triton_mm,@function
        .size           triton_mm,(.L_x_1 - triton_mm)
        .other          triton_mm,@"STO_CUDA_ENTRY STV_DEFAULT"
triton_mm:
.text.triton_mm:
[----:B------:R-:W-:Y:S02]  /*0000*/  IMAD.MOV.U32 R1, RZ, RZ, c[0x0][0x28] ;  /* 0x00000a00ff017624 */ /* 0x000fe400078e00ff */
[----:B------:R-:W1:Y:S01]  /*0010*/  S2R R9, SR_CTAID.X ;  /* 0x0000000000097919 */ /* 0x000e620000002500 */
[----:B------:R-:W-:Y:S01]  /*0020*/  IMAD.MOV.U32 R5, RZ, RZ, -0x8 ;  /* 0xfffffff8ff057424 */ /* 0x000fe200078e00ff */
[----:B------:R-:W-:Y:S01]  /*0030*/  ULDC.64 UR4, c[0x0][0x118] ;  /* 0x0000460000047ab9 */ /* 0x000fe20000000a00 */
[C---:B-1----:R-:W-:Y:S01]  /*0040*/  IMAD.HI R0, R9.reuse, 0x2aaaaaab, RZ ;  /* 0x2aaaaaab09007827 */ /* 0x042fe200078e02ff */
[----:B------:R-:W-:-:S04]  /*0050*/  ISETP.GE.AND P1, PT, R9, RZ, PT ;  /* 0x000000ff0900720c */ /* 0x000fc80003f26270 */
[----:B------:R-:W-:-:S04]  /*0060*/  SHF.R.U32.HI R3, RZ, 0x1f, R0 ;  /* 0x0000001fff037819 */ /* 0x000fc80000011600 */
[----:B------:R-:W-:-:S05]  /*0070*/  LEA.HI.SX32 R0, R0, R3, 0x18 ;  /* 0x0000000300007211 */ /* 0x000fca00078fc2ff */
[----:B------:R-:W-:-:S05]  /*0080*/  IMAD R2, R0, R5, 0x39 ;  /* 0x0000003900027424 */ /* 0x000fca00078e0205 */
[----:B------:R-:W-:-:S04]  /*0090*/  IMNMX R4, R2, 0x8, PT ;  /* 0x0000000802047817 */ /* 0x000fc80003800200 */
[-C--:B------:R-:W-:Y:S02]  /*00a0*/  IABS R8, R4.reuse ;  /* 0x0000000400087213 */ /* 0x080fe40000000000 */
[----:B------:R-:W-:Y:S02]  /*00b0*/  IABS R6, R4 ;  /* 0x0000000400067213 */ /* 0x000fe40000000000 */
[----:B------:R-:W1:Y:S03]  /*00c0*/  I2F.RP R5, R8 ;  /* 0x0000000800057306 */ /* 0x000e660000209400 */
[----:B------:R-:W-:-:S05]  /*00d0*/  IMAD.MOV R6, RZ, RZ, -R6 ;  /* 0x000000ffff067224 */ /* 0x000fca00078e0a06 */
[----:B-1----:R-:W1:Y:S02]  /*00e0*/  MUFU.RCP R5, R5 ;  /* 0x0000000500057308 */ /* 0x002e640000001000 */
[----:B-1----:R-:W-:Y:S02]  /*00f0*/  IADD3 R2, R5, 0xffffffe, RZ ;  /* 0x0ffffffe05027810 */ /* 0x002fe40007ffe0ff */
[----:B------:R-:W-:-:S04]  /*0100*/  IABS R5, R9 ;  /* 0x0000000900057213 */ /* 0x000fc80000000000 */
[----:B------:R1:W2:Y:S02]  /*0110*/  F2I.FTZ.U32.TRUNC.NTZ R3, R2 ;  /* 0x0000000200037305 */ /* 0x0002a4000021f000 */
[----:B-1----:R-:W-:Y:S02]  /*0120*/  IMAD.MOV.U32 R2, RZ, RZ, RZ ;  /* 0x000000ffff027224 */ /* 0x002fe400078e00ff */
[----:B--2---:R-:W-:-:S04]  /*0130*/  IMAD.MOV R7, RZ, RZ, -R3 ;  /* 0x000000ffff077224 */ /* 0x004fc800078e0a03 */
[----:B------:R-:W-:-:S04]  /*0140*/  IMAD R7, R7, R8, RZ ;  /* 0x0000000807077224 */ /* 0x000fc800078e02ff */
[----:B------:R-:W-:-:S04]  /*0150*/  IMAD.HI.U32 R3, R3, R7, R2 ;  /* 0x0000000703037227 */ /* 0x000fc800078e0002 */
[----:B------:R-:W-:Y:S02]  /*0160*/  IMAD R7, R0, -0x600, R9 ;  /* 0xfffffa0000077824 */ /* 0x000fe400078e0209 */
[----:B------:R-:W-:-:S03]  /*0170*/  IMAD.HI.U32 R2, R3, R5, RZ ;  /* 0x0000000503027227 */ /* 0x000fc600078e00ff */
[----:B------:R-:W-:Y:S01]  /*0180*/  IABS R10, R7 ;  /* 0x00000007000a7213 */ /* 0x000fe20000000000 */
[----:B------:R-:W-:Y:S01]  /*0190*/  IMAD R5, R2, R6, R5 ;  /* 0x0000000602057224 */ /* 0x000fe200078e0205 */
[----:B------:R-:W-:Y:S01]  /*01a0*/  LOP3.LUT R7, R7, R4, RZ, 0x3c, !PT ;  /* 0x0000000407077212 */ /* 0x000fe200078e3cff */
[----:B------:R-:W1:Y:S02]  /*01b0*/  S2R R2, SR_TID.X ;  /* 0x0000000000027919 */ /* 0x000e640000002100 */
[----:B------:R-:W-:Y:S01]  /*01c0*/  IMAD.HI.U32 R3, R3, R10, RZ ;  /* 0x0000000a03037227 */ /* 0x000fe200078e00ff */
[----:B------:R-:W-:-:S03]  /*01d0*/  ISETP.GT.U32.AND P0, PT, R8, R5, PT ;  /* 0x000000050800720c */ /* 0x000fc60003f04070 */
[----:B------:R-:W-:-:S05]  /*01e0*/  IMAD R6, R3, R6, R10 ;  /* 0x0000000603067224 */ /* 0x000fca00078e020a */
[----:B------:R-:W-:-:S05]  /*01f0*/  ISETP.GT.U32.AND P3, PT, R8, R6, PT ;  /* 0x000000060800720c */ /* 0x000fca0003f64070 */
[----:B------:R-:W-:-:S05]  /*0200*/  @!P0 IMAD.IADD R5, R5, 0x1, -R8 ;  /* 0x0000000105058824 */ /* 0x000fca00078e0a08 */
[----:B------:R-:W-:-:S03]  /*0210*/  ISETP.GT.U32.AND P0, PT, R8, R5, PT ;  /* 0x000000050800720c */ /* 0x000fc60003f04070 */
[----:B------:R-:W-:Y:S01]  /*0220*/  @!P3 IMAD.IADD R6, R6, 0x1, -R8 ;  /* 0x000000010606b824 */ /* 0x000fe200078e0a08 */
[----:B------:R-:W-:Y:S02]  /*0230*/  @!P3 IADD3 R3, R3, 0x1, RZ ;  /* 0x000000010303b810 */ /* 0x000fe40007ffe0ff */
[----:B------:R-:W-:Y:S02]  /*0240*/  ISETP.NE.AND P3, PT, R4, RZ, PT ;  /* 0x000000ff0400720c */ /* 0x000fe40003f65270 */
[----:B------:R-:W-:Y:S02]  /*0250*/  ISETP.GE.U32.AND P2, PT, R6, R8, PT ;  /* 0x000000080600720c */ /* 0x000fe40003f46070 */
[----:B------:R-:W-:Y:S02]  /*0260*/  LOP3.LUT R4, RZ, R4, RZ, 0x33, !PT ;  /* 0x00000004ff047212 */ /* 0x000fe400078e33ff */
[----:B-1----:R-:W-:Y:S01]  /*0270*/  SHF.R.U32.HI R6, RZ, 0x2, R2 ;  /* 0x00000002ff067819 */ /* 0x002fe20000011602 */
[----:B------:R-:W-:Y:S01]  /*0280*/  @!P0 IMAD.IADD R5, R5, 0x1, -R8 ;  /* 0x0000000105058824 */ /* 0x000fe200078e0a08 */
[----:B------:R-:W-:-:S02]  /*0290*/  ISETP.GE.AND P0, PT, R7, RZ, PT ;  /* 0x000000ff0700720c */ /* 0x000fc40003f06270 */
[----:B------:R-:W-:Y:S01]  /*02a0*/  SGXT.U32 R6, R6, 0x6 ;  /* 0x000000060606781a */ /* 0x000fe20000000000 */
[----:B------:R-:W-:-:S04]  /*02b0*/  @!P1 IMAD.MOV R5, RZ, RZ, -R5 ;  /* 0x000000ffff059224 */ /* 0x000fc800078e0a05 */
[----:B------:R-:W-:Y:S02]  /*02c0*/  @P2 IADD3 R3, R3, 0x1, RZ ;  /* 0x0000000103032810 */ /* 0x000fe40007ffe0ff */
[----:B------:R-:W-:-:S04]  /*02d0*/  SEL R5, R4, R5, !P3 ;  /* 0x0000000504057207 */ /* 0x000fc80005800000 */
[----:B------:R-:W-:Y:S02]  /*02e0*/  @!P0 IMAD.MOV R3, RZ, RZ, -R3 ;  /* 0x000000ffff038224 */ /* 0x000fe400078e0a03 */
[----:B------:R-:W-:-:S03]  /*02f0*/  IMAD R5, R0, 0x8, R5 ;  /* 0x0000000800057824 */ /* 0x000fc600078e0205 */
[----:B------:R-:W-:Y:S01]  /*0300*/  SEL R3, R4, R3, !P3 ;  /* 0x0000000304037207 */ /* 0x000fe20005800000 */
[----:B------:R-:W-:Y:S02]  /*0310*/  IMAD.SHL.U32 R44, R5, 0x40, RZ ;  /* 0x00000040052c7824 */ /* 0x000fe400078e00ff */
[----:B------:R-:W-:Y:S02]  /*0320*/  IMAD.MOV.U32 R4, RZ, RZ, RZ ;  /* 0x000000ffff047224 */ /* 0x000fe400078e00ff */
[----:B------:R-:W-:Y:S01]  /*0330*/  IMAD.SHL.U32 R3, R3, 0x40, RZ ;  /* 0x0000004003037824 */ /* 0x000fe200078e00ff */
[----:B------:R-:W-:-:S04]  /*0340*/  LOP3.LUT R5, R44, R6, RZ, 0xfc, !PT ;  /* 0x000000062c057212 */ /* 0x000fc800078efcff */
[----:B------:R-:W-:Y:S01]  /*0350*/  LOP3.LUT R0, R3, R6, RZ, 0xfc, !PT ;  /* 0x0000000603007212 */ /* 0x000fe200078efcff */
[----:B------:R-:W-:-:S04]  /*0360*/  IMAD.HI R4, R5, -0x6e5d4c3b, R4 ;  /* 0x91a2b3c505047827 */ /* 0x000fc800078e0204 */
[----:B------:R-:W-:Y:S01]  /*0370*/  IMAD.HI R8, R0, 0x2aaaaaab, RZ ;  /* 0x2aaaaaab00087827 */ /* 0x000fe200078e02ff */
[----:B------:R-:W-:-:S04]  /*0380*/  SHF.R.U32.HI R7, RZ, 0x1f, R4 ;  /* 0x0000001fff077819 */ /* 0x000fc80000011604 */
[----:B------:R-:W-:Y:S02]  /*0390*/  SHF.R.U32.HI R9, RZ, 0x1f, R8 ;  /* 0x0000001fff097819 */ /* 0x000fe40000011608 */
[----:B------:R-:W-:Y:S02]  /*03a0*/  LEA.HI.SX32 R7, R4, R7, 0x15 ;  /* 0x0000000704077211 */ /* 0x000fe400078faaff */
[----:B------:R-:W-:-:S03]  /*03b0*/  LEA.HI R9, R8, R9, RZ, 0x15 ;  /* 0x0000000908097211 */ /* 0x000fc600078fa8ff */
[----:B------:R-:W-:Y:S02]  /*03c0*/  IMAD R7, R7, -0xe10, R5 ;  /* 0xfffff1f007077824 */ /* 0x000fe400078e0205 */
[----:B------:R-:W-:Y:S02]  /*03d0*/  IMAD R9, R9, -0x3000, R0 ;  /* 0xffffd00009097824 */ /* 0x000fe400078e0200 */
[----:B------:R-:W-:Y:S02]  /*03e0*/  IMAD R7, R7, 0xc00, RZ ;  /* 0x00000c0007077824 */ /* 0x000fe400078e02ff */
[C---:B------:R-:W-:Y:S02]  /*03f0*/  IMAD.SHL.U32 R0, R2.reuse, 0x10, RZ ;  /* 0x0000001002007824 */ /* 0x040fe400078e00ff */
[----:B------:R-:W-:Y:S02]  /*0400*/  IMAD R9, R9, 0xc00, RZ ;  /* 0x00000c0009097824 */ /* 0x000fe400078e02ff */
[----:B------:R-:W-:Y:S01]  /*0410*/  IMAD.SHL.U32 R5, R2, 0x2, RZ ;  /* 0x0000000202057824 */ /* 0x000fe200078e00ff */
[----:B------:R-:W-:-:S02]  /*0420*/  LOP3.LUT R8, R7, 0x30, R0, 0xf8, !PT ;  /* 0x0000003007087812 */ /* 0x000fc400078ef800 */
[----:B------:R-:W-:Y:S02]  /*0430*/  LOP3.LUT R10, R9, 0x30, R0, 0xf8, !PT ;  /* 0x00000030090a7812 */ /* 0x000fe400078ef800 */
[----:B------:R-:W-:Y:S02]  /*0440*/  LOP3.LUT R11, R0, 0x30, R5, 0x48, !PT ;  /* 0x00000030000b7812 */ /* 0x000fe400078e4805 */
[----:B------:R-:W-:Y:S02]  /*0450*/  IADD3 R42, P0, R8, c[0x0][0x160], RZ ;  /* 0x00005800082a7a10 */ /* 0x000fe40007f1e0ff */
[----:B------:R-:W-:Y:S01]  /*0460*/  IADD3 R40, P1, R10, c[0x0][0x168], RZ ;  /* 0x00005a000a287a10 */ /* 0x000fe20007f3e0ff */
[----:B------:R-:W-:Y:S01]  /*0470*/  IMAD R4, R6, 0x40, R11 ;  /* 0x0000004006047824 */ /* 0x000fe200078e020b */
[----:B------:R-:W-:Y:S01]  /*0480*/  LEA.HI.X.SX32 R43, R8, c[0x0][0x164], 0x1, P0 ;  /* 0x00005900082b7a11 */ /* 0x000fe200000f0eff */
[----:B------:R-:W-:Y:S01]  /*0490*/  IMAD.MOV.U32 R52, RZ, RZ, R42 ;  /* 0x000000ffff347224 */ /* 0x000fe200078e002a */
[----:B------:R-:W-:Y:S01]  /*04a0*/  LEA.HI.X.SX32 R41, R10, c[0x0][0x16c], 0x1, P1 ;  /* 0x00005b000a297a11 */ /* 0x000fe200008f0eff */
[----:B------:R-:W-:Y:S01]  /*04b0*/  IMAD.MOV.U32 R50, RZ, RZ, R40 ;  /* 0x000000ffff327224 */ /* 0x000fe200078e0028 */
[----:B------:R-:W-:Y:S01]  /*04c0*/  LEA.HI.X.SX32 R53, R7, c[0x0][0x164], 0x1, P0 ;  /* 0x0000590007357a11 */ /* 0x000fe200000f0eff */
[----:B------:R1:W-:Y:S01]  /*04d0*/  LDGSTS.E.BYPASS.128 [R4], [R42.64] ;  /* 0x000000002a047fae */ /* 0x0003e2000b901c44 */
[----:B------:R-:W-:Y:S01]  /*04e0*/  LEA.HI.X.SX32 R51, R9, c[0x0][0x16c], 0x1, P1 ;  /* 0x00005b0009337a11 */ /* 0x000fe200008f0eff */
[C---:B------:R-:W-:Y:S01]  /*04f0*/  IMAD.SHL.U32 R8, R2.reuse, 0x8, RZ ;  /* 0x0000000802087824 */ /* 0x040fe200078e00ff */
[C---:B------:R-:W-:Y:S01]  /*0500*/  LOP3.LUT R6, R2.reuse, 0x80, RZ, 0xc0, !PT ;  /* 0x0000008002067812 */ /* 0x040fe200078ec0ff */
[----:B------:R-:W0:Y:S01]  /*0510*/  LDGDEPBAR ;  /* 0x00000000000079af */ /* 0x000e220000000000 */
[----:B------:R-:W-:-:S02]  /*0520*/  LOP3.LUT R11, R2, 0xf, RZ, 0xc0, !PT ;  /* 0x0000000f020b7812 */ /* 0x000fc400078ec0ff */
[--C-:B------:R-:W-:Y:S01]  /*0530*/  SHF.R.U32.HI R7, RZ, 0x2, R2.reuse ;  /* 0x00000002ff077819 */ /* 0x100fe20000011602 */
[----:B------:R1:W-:Y:S01]  /*0540*/  LDGSTS.E.BYPASS.128 [R4+0x2000], [R40.64] ;  /* 0x0200000028047fae */ /* 0x0003e2000b901c44 */
[----:B------:R-:W-:Y:S02]  /*0550*/  LOP3.LUT R10, R2, 0x7, RZ, 0xc0, !PT ;  /* 0x00000007020a7812 */ /* 0x000fe400078ec0ff */
[----:B------:R-:W-:Y:S01]  /*0560*/  LOP3.LUT R9, R8, 0x30, RZ, 0xc0, !PT ;  /* 0x0000003008097812 */ /* 0x000fe200078ec0ff */
[----:B------:R-:W0:Y:S01]  /*0570*/  LDGDEPBAR ;  /* 0x00000000000079af */ /* 0x000e220000000000 */
[----:B------:R-:W-:Y:S02]  /*0580*/  LEA.HI R11, R6, R11, RZ, 0x1d ;  /* 0x0000000b060b7211 */ /* 0x000fe400078fe8ff */
[----:B------:R-:W-:Y:S01]  /*0590*/  LOP3.LUT R10, R10, 0x8, R7, 0xf8, !PT ;  /* 0x000000080a0a7812 */ /* 0x000fe200078ef807 */
[----:B------:R-:W-:Y:S01]  /*05a0*/  BAR.SYNC.DEFER_BLOCKING 0x0 ;  /* 0x0000000000007b1d */ /* 0x000fe20000010000 */
[----:B------:R-:W-:Y:S01]  /*05b0*/  LOP3.LUT R47, R9, 0x10, R2, 0x78, !PT ;  /* 0x00000010092f7812 */ /* 0x000fe200078e7802 */
[----:B------:R-:W-:Y:S01]  /*05c0*/  IMAD.SHL.U32 R46, R11, 0x40, RZ ;  /* 0x000000400b2e7824 */ /* 0x000fe200078e00ff */
[----:B------:R-:W-:-:S02]  /*05d0*/  LOP3.LUT R48, R5, 0x30, R8, 0x48, !PT ;  /* 0x0000003005307812 */ /* 0x000fc400078e4808 */
[----:B------:R-:W-:Y:S02]  /*05e0*/  LOP3.LUT R9, R10, 0x10, R7, 0xf8, !PT ;  /* 0x000000100a097812 */ /* 0x000fe400078ef807 */
[C---:B------:R-:W-:Y:S02]  /*05f0*/  LOP3.LUT R49, R46.reuse, R47, RZ, 0xfc, !PT ;  /* 0x0000002f2e317212 */ /* 0x040fe400078efcff */
[----:B------:R-:W-:Y:S01]  /*0600*/  IADD3 R12, R46, 0x800, RZ ;  /* 0x000008002e0c7810 */ /* 0x000fe20007ffe0ff */
[----:B------:R-:W-:Y:S01]  /*0610*/  IMAD R48, R9, 0x40, R48 ;  /* 0x0000004009307824 */ /* 0x000fe200078e0230 */
[C---:B------:R-:W-:Y:S02]  /*0620*/  LOP3.LUT R9, R8.reuse, 0x20, RZ, 0xc0, !PT ;  /* 0x0000002008097812 */ /* 0x040fe400078ec0ff */
[----:B------:R-:W-:Y:S02]  /*0630*/  LOP3.LUT R8, R8, 0x10, RZ, 0xc0, !PT ;  /* 0x0000001008087812 */ /* 0x000fe400078ec0ff */
[----:B------:R-:W-:-:S02]  /*0640*/  LOP3.LUT R9, R9, 0x10, R2, 0xf8, !PT ;  /* 0x0000001009097812 */ /* 0x000fc400078ef802 */
[----:B------:R-:W-:Y:S02]  /*0650*/  LOP3.LUT R47, R12, R47, RZ, 0xfc, !PT ;  /* 0x0000002f0c2f7212 */ /* 0x000fe400078efcff */
[----:B------:R-:W-:Y:S02]  /*0660*/  LOP3.LUT R45, R9, 0x20, R8, 0x1e, !PT ;  /* 0x00000020092d7812 */ /* 0x000fe400078e1e08 */
[----:B------:R-:W-:Y:S02]  /*0670*/  LOP3.LUT R0, R0, 0xc0, RZ, 0xc0, !PT ;  /* 0x000000c000007812 */ /* 0x000fe400078ec0ff */
[C---:B------:R-:W-:Y:S01]  /*0680*/  LOP3.LUT R46, R45.reuse, R46, RZ, 0xfc, !PT ;  /* 0x0000002e2d2e7212 */ /* 0x040fe200078efcff */
[----:B------:R-:W-:Y:S01]  /*0690*/  @!PT LDS RZ, [RZ] ;  /* 0x00000000fffff984 */ /* 0x000fe20000000800 */
[----:B------:R-:W-:Y:S01]  /*06a0*/  @!PT LDS RZ, [RZ] ;  /* 0x00000000fffff984 */ /* 0x000fe20000000800 */
[----:B------:R-:W-:Y:S01]  /*06b0*/  @!PT LDS RZ, [RZ] ;  /* 0x00000000fffff984 */ /* 0x000fe20000000800 */
[----:B------:R2:W-:Y:S01]  /*06c0*/  LDGSTS.E.BYPASS.128 [R4+0x1000], [R52.64+0x40] ;  /* 0x0100004034047fae */ /* 0x0005e2000b901c44 */
[----:B------:R-:W-:Y:S02]  /*06d0*/  LOP3.LUT R45, R45, R12, RZ, 0xfc, !PT ;  /* 0x0000000c2d2d7212 */ /* 0x000fe400078efcff */
[----:B------:R-:W-:Y:S01]  /*06e0*/  LOP3.LUT R0, R0, 0x6, R5, 0xf8, !PT ;  /* 0x0000000600007812 */ /* 0x000fe200078ef805 */
[----:B------:R-:W0:Y:S01]  /*06f0*/  LDGDEPBAR ;  /* 0x00000000000079af */ /* 0x000e220000000000 */
[----:B------:R-:W-:-:S03]  /*0700*/  LOP3.LUT R5, R2, 0x10, RZ, 0xc0, !PT ;  /* 0x0000001002057812 */ /* 0x000fc600078ec0ff */
[----:B------:R3:W-:Y:S02]  /*0710*/  LDGSTS.E.BYPASS.128 [R4+0x3000], [R50.64+0x40] ;  /* 0x0300004032047fae */ /* 0x0007e4000b901c44 */
[----:B------:R-:W-:Y:S02]  /*0720*/  IMAD R5, R5, 0x10, R0 ;  /* 0x0000001005057824 */ /* 0x000fe400078e0200 */
[----:B------:R-:W0:Y:S01]  /*0730*/  LDGDEPBAR ;  /* 0x00000000000079af */ /* 0x000e220000000000 */
[----:B------:R-:W-:Y:S02]  /*0740*/  IMAD.SHL.U32 R0, R2, 0x4, RZ ;  /* 0x0000000402007824 */ /* 0x000fe400078e00ff */
[----:B------:R-:W-:-:S05]  /*0750*/  IMAD R6, R6, 0x8, R5 ;  /* 0x0000000806067824 */ /* 0x000fca00078e0205 */
[C---:B------:R-:W-:Y:S02]  /*0760*/  IADD3 R5, R6.reuse, 0x200, RZ ;  /* 0x0000020006057810 */ /* 0x040fe40007ffe0ff */
[----:B------:R-:W-:Y:S02]  /*0770*/  LOP3.LUT R7, R6, 0x18, R7, 0xf8, !PT ;  /* 0x0000001806077812 */ /* 0x000fe400078ef807 */
[----:B------:R-:W-:Y:S02]  /*0780*/  SHF.R.U32.HI R6, RZ, 0x2, R6 ;  /* 0x00000002ff067819 */ /* 0x000fe40000011606 */
[----:B------:R-:W-:Y:S02]  /*0790*/  SHF.R.U32.HI R5, RZ, 0x2, R5 ;  /* 0x00000002ff057819 */ /* 0x000fe40000011605 */
[----:B------:R-:W-:Y:S01]  /*07a0*/  LOP3.LUT R6, R6, 0x1fc, RZ, 0xc0, !PT ;  /* 0x000001fc06067812 */ /* 0x000fe200078ec0ff */
[----:B------:R-:W-:-:S04]  /*07b0*/  DEPBAR.LE SB0, 0x2 ;  /* 0x000080800000791a */ /* 0x000fc80000000000 */
[----:B------:R-:W-:Y:S06]  /*07c0*/  BAR.SYNC.DEFER_BLOCKING 0x0 ;  /* 0x0000000000007b1d */ /* 0x000fec0000010000 */
[----:B------:R-:W-:Y:S04]  /*07d0*/  LDSM.16.M88.4 R28, [R49] ;  /* 0x00000000311c783b */ /* 0x000fe80000000200 */
[----:B------:R-:W4:Y:S04]  /*07e0*/  LDSM.16.M88.4 R24, [R48+0x2000] ;  /* 0x002000003018783b */ /* 0x000f280000000200 */
[----:B------:R-:W1:Y:S04]  /*07f0*/  LDSM.16.M88.4 R16, [R48+0x2800] ;  /* 0x002800003010783b */ /* 0x000e680000000200 */
[----:B------:R-:W1:Y:S04]  /*0800*/  LDSM.16.M88.4 R8, [R46] ;  /* 0x000000002e08783b */ /* 0x000e680000000200 */
[----:B------:R-:W2:Y:S04]  /*0810*/  LDSM.16.M88.4 R20, [R47] ;  /* 0x000000002f14783b */ /* 0x000ea80000000200 */
[----:B------:R-:W2:Y:S04]  /*0820*/  LDSM.16.M88.4 R12, [R45] ;  /* 0x000000002d0c783b */ /* 0x000ea80000000200 */
[----:B------:R-:W-:Y:S01]  /*0830*/  BAR.SYNC.DEFER_BLOCKING 0x0 ;  /* 0x0000000000007b1d */ /* 0x000fe20000010000 */
[C---:B----4-:R-:W-:Y:S05]  /*0840*/  IMMA.16832.S8.S8.SAT R36, R28.reuse.ROW, R24.COL, RZ ;  /* 0x000000181c247237 */ /* 0x050fea0000445cff */
[----:B------:R-:W-:Y:S01]  /*0850*/  @!PT LDS RZ, [RZ] ;  /* 0x00000000fffff984 */ /* 0x000fe20000000800 */
[----:B------:R-:W-:Y:S01]  /*0860*/  @!PT LDS RZ, [RZ] ;  /* 0x00000000fffff984 */ /* 0x000fe20000000800 */
[----:B------:R-:W-:Y:S01]  /*0870*/  @!PT LDS RZ, [RZ] ;  /* 0x00000000fffff984 */ /* 0x000fe20000000800 */
[----:B------:R4:W-:Y:S03]  /*0880*/  LDGSTS.E.BYPASS.128 [R4], [R52.64+0x80] ;  /* 0x0000008034047fae */ /* 0x0009e6000b901c44 */
[----:B-1----:R-:W-:Y:S01]  /*0890*/  IMMA.16832.S8.S8.SAT R28, R28.ROW, R16.COL, RZ ;  /* 0x000000101c1c7237 */ /* 0x002fe20000445cff */
[----:B------:R-:W0:Y:S04]  /*08a0*/  LDGDEPBAR ;  /* 0x00000000000079af */ /* 0x000e280000000000 */
[----:B------:R3:W-:Y:S04]  /*08b0*/  LDGSTS.E.BYPASS.128 [R4+0x2000], [R50.64+0x80] ;  /* 0x0200008032047fae */ /* 0x0007e8000b901c44 */
[----:B------:R-:W0:Y:S07]  /*08c0*/  LDGDEPBAR ;  /* 0x00000000000079af */ /* 0x000e2e0000000000 */
[C---:B------:R-:W-:Y:S08]  /*08d0*/  IMMA.16832.S8.S8.SAT R36, R8.reuse.ROW, R26.COL, R36 ;  /* 0x0000001a08247237 */ /* 0x040ff00000445c24 */
[----:B------:R-:W-:Y:S08]  /*08e0*/  IMMA.16832.S8.S8.SAT R8, R8.ROW, R18.COL, R28 ;  /* 0x0000001208087237 */ /* 0x000ff00000445c1c */
[----:B--2---:R-:W-:Y:S01]  /*08f0*/  IMMA.16832.S8.S8.SAT R28, R20.ROW, R24.COL, RZ ;  /* 0x00000018141c7237 */ /* 0x004fe20000445cff */
[----:B------:R-:W-:-:S04]  /*0900*/  DEPBAR.LE SB0, 0x2 ;  /* 0x000080800000791a */ /* 0x000fc80000000000 */
[----:B------:R-:W-:Y:S03]  /*0910*/  BAR.SYNC.DEFER_BLOCKING 0x0 ;  /* 0x0000000000007b1d */ /* 0x000fe60000010000 */
[----:B------:R-:W-:-:S15]  /*0920*/  IMMA.16832.S8.S8.SAT R20, R20.ROW, R16.COL, RZ ;  /* 0x0000001014147237 */ /* 0x000fde0000445cff */
[----:B------:R-:W-:-:S01]  /*0930*/  NOP ;  /* 0x0000000000007918 */ /* 0x000fc20000000000 */
[C---:B------:R-:W-:Y:S01]  /*0940*/  IMMA.16832.S8.S8.SAT R24, R12.reuse.ROW, R26.COL, R28 ;  /* 0x0000001a0c187237 */ /* 0x040fe20000445c1c */
[----:B------:R-:W-:Y:S07]  /*0950*/  LDSM.16.M88.4 R28, [R48+0x3000] ;  /* 0x00300000301c783b */ /* 0x000fee0000000200 */
[----:B------:R-:W-:Y:S01]  /*0960*/  IMMA.16832.S8.S8.SAT R12, R12.ROW, R18.COL, R20 ;  /* 0x000000120c0c7237 */ /* 0x000fe20000445c14 */
[----:B------:R-:W1:Y:S04]  /*0970*/  LDSM.16.M88.4 R20, [R49+0x1000] ;  /* 0x001000003114783b */ /* 0x000e680000000200 */
[----:B------:R-:W2:Y:S04]  /*0980*/  LDSM.16.M88.4 R16, [R48+0x3800] ;  /* 0x003800003010783b */ /* 0x000ea80000000200 */
[----:B------:R-:W2:Y:S01]  /*0990*/  LDSM.16.M88.4 R32, [R46+0x1000] ;  /* 0x001000002e20783b */ /* 0x000ea20000000200 */
[C---:B-1----:R-:W-:Y:S08]  /*09a0*/  IMMA.16832.S8.S8.SAT R36, R20.reuse.ROW, R28.COL, R36 ;  /* 0x0000001c14247237 */ /* 0x042ff00000445c24 */
[----:B--2---:R-:W-:Y:S01]  /*09b0*/  IMMA.16832.S8.S8.SAT R8, R20.ROW, R16.COL, R8 ;  /* 0x0000001014087237 */ /* 0x004fe20000445c08 */
[----:B------:R-:W1:-:S15]  /*09c0*/  LDSM.16.M88.4 R20, [R47+0x1000] ;  /* 0x001000002f14783b */ /* 0x000e5e0000000200 */
[C---:B------:R-:W-:Y:S08]  /*09d0*/  IMMA.16832.S8.S8.SAT R36, R32.reuse.ROW, R30.COL, R36 ;  /* 0x0000001e20247237 */ /* 0x040ff00000445c24 */
[----:B------:R-:W-:Y:S08]  /*09e0*/  IMMA.16832.S8.S8.SAT R8, R32.ROW, R18.COL, R8 ;  /* 0x0000001220087237 */ /* 0x000ff00000445c08 */
[C---:B-1----:R-:W-:Y:S08]  /*09f0*/  IMMA.16832.S8.S8.SAT R24, R20.reuse.ROW, R28.COL, R24 ;  /* 0x0000001c14187237 */ /* 0x042ff00000445c18 */
[----:B------:R-:W-:Y:S01]  /*0a00*/  IMMA.16832.S8.S8.SAT R12, R20.ROW, R16.COL, R12 ;  /* 0x00000010140c7237 */ /* 0x000fe20000445c0c */
[----:B------:R-:W1:Y:S04]  /*0a10*/  LDSM.16.M88.4 R20, [R45+0x1000] ;  /* 0x001000002d14783b */ /* 0x000e680000000200 */
[----:B------:R-:W-:Y:S06]  /*0a20*/  BAR.SYNC.DEFER_BLOCKING 0x0 ;  /* 0x0000000000007b1d */ /* 0x000fec0000010000 */
[----:B------:R-:W-:Y:S01]  /*0a30*/  @!PT LDS RZ, [RZ] ;  /* 0x00000000fffff984 */ /* 0x000fe20000000800 */
[----:B------:R-:W-:Y:S01]  /*0a40*/  @!PT LDS RZ, [RZ] ;  /* 0x00000000fffff984 */ /* 0x000fe20000000800 */
[----:B------:R-:W-:Y:S01]  /*0a50*/  @!PT LDS RZ, [RZ] ;  /* 0x00000000fffff984 */ /* 0x000fe20000000800 */
[----:B------:R4:W-:Y:S04]  /*0a60*/  LDGSTS.E.BYPASS.128 [R4+0x1000], [R52.64+0xc0] ;  /* 0x010000c034047fae */ /* 0x0009e8000b901c44 */
[----:B------:R-:W0:Y:S04]  /*0a70*/  LDGDEPBAR ;  /* 0x00000000000079af */ /* 0x000e280000000000 */
[----:B------:R3:W-:Y:S04]  /*0a80*/  LDGSTS.E.BYPASS.128 [R4+0x3000], [R50.64+0xc0] ;  /* 0x030000c032047fae */ /* 0x0007e8000b901c44 */
[----:B------:R-:W0:Y:S01]  /*0a90*/  LDGDEPBAR ;  /* 0x00000000000079af */ /* 0x000e220000000000 */
[C---:B-1----:R-:W-:Y:S08]  /*0aa0*/  IMMA.16832.S8.S8.SAT R28, R20.reuse.ROW, R30.COL, R24 ;  /* 0x0000001e141c7237 */ /* 0x042ff00000445c18 */
[----:B------:R-:W-:Y:S01]  /*0ab0*/  IMMA.16832.S8.S8.SAT R16, R20.ROW, R18.COL, R12 ;  /* 0x0000001214107237 */ /* 0x000fe20000445c0c */
[----:B------:R-:W-:-:S04]  /*0ac0*/  DEPBAR.LE SB0, 0x2 ;  /* 0x000080800000791a */ /* 0x000fc80000000000 */
[----:B------:R-:W-:Y:S06]  /*0ad0*/  BAR.SYNC.DEFER_BLOCKING 0x0 ;  /* 0x0000000000007b1d */ /* 0x000fec0000010000 */
[----:B------:R-:W-:Y:S04]  /*0ae0*/  LDSM.16.M88.4 R20, [R49] ;  /* 0x000000003114783b */ /* 0x000fe80000000200 */
[----:B------:R-:W1:Y:S04]  /*0af0*/  LDSM.16.M88.4 R24, [R48+0x2000] ;  /* 0x002000003018783b */ /* 0x000e680000000200 */
[----:B------:R-:W2:Y:S04]  /*0b00*/  LDSM.16.M88.4 R12, [R48+0x2800] ;  /* 0x00280000300c783b */ /* 0x000ea80000000200 */
[----:B------:R-:W2:Y:S01]  /*0b10*/  LDSM.16.M88.4 R32, [R46] ;  /* 0x000000002e20783b */ /* 0x000ea20000000200 */
[C---:B-1----:R-:W-:Y:S08]  /*0b20*/  IMMA.16832.S8.S8.SAT R36, R20.reuse.ROW, R24.COL, R36 ;  /* 0x0000001814247237 */ /* 0x042ff00000445c24 */
[----:B--2---:R-:W-:Y:S01]  /*0b30*/  IMMA.16832.S8.S8.SAT R8, R20.ROW, R12.COL, R8 ;  /* 0x0000000c14087237 */ /* 0x004fe20000445c08 */
[----:B------:R-:W1:-:S15]  /*0b40*/  LDSM.16.M88.4 R20, [R47] ;  /* 0x000000002f14783b */ /* 0x000e5e0000000200 */
[C---:B------:R-:W-:Y:S08]  /*0b50*/  IMMA.16832.S8.S8.SAT R36, R32.reuse.ROW, R26.COL, R36 ;  /* 0x0000001a20247237 */ /* 0x040ff00000445c24 */
[----:B------:R-:W-:Y:S08]  /*0b60*/  IMMA.16832.S8.S8.SAT R8, R32.ROW, R14.COL, R8 ;  /* 0x0000000e20087237 */ /* 0x000ff00000445c08 */
[C---:B-1----:R-:W-:Y:S08]  /*0b70*/  IMMA.16832.S8.S8.SAT R28, R20.reuse.ROW, R24.COL, R28 ;  /* 0x00000018141c7237 */ /* 0x042ff00000445c1c */
[----:B------:R-:W-:Y:S01]  /*0b80*/  IMMA.16832.S8.S8.SAT R16, R20.ROW, R12.COL, R16 ;  /* 0x0000000c14107237 */ /* 0x000fe20000445c10 */
[----:B------:R-:W1:Y:S04]  /*0b90*/  LDSM.16.M88.4 R20, [R45] ;  /* 0x000000002d14783b */ /* 0x000e680000000200 */
[----:B------:R-:W-:Y:S06]  /*0ba0*/  BAR.SYNC.DEFER_BLOCKING 0x0 ;  /* 0x0000000000007b1d */ /* 0x000fec0000010000 */
[----:B------:R-:W-:Y:S01]  /*0bb0*/  @!PT LDS RZ, [RZ] ;  /* 0x00000000fffff984 */ /* 0x000fe20000000800 */
[----:B------:R-:W-:Y:S01]  /*0bc0*/  @!PT LDS RZ, [RZ] ;  /* 0x00000000fffff984 */ /* 0x000fe20000000800 */
[----:B------:R-:W-:Y:S01]  /*0bd0*/  @!PT LDS RZ, [RZ] ;  /* 0x00000000fffff984 */ /* 0x000fe20000000800 */
[----:B------:R4:W-:Y:S04]  /*0be0*/  LDGSTS.E.BYPASS.128 [R4], [R52.64+0x100] ;  /* 0x0000010034047fae */ /* 0x0009e8000b901c44 */
[----:B------:R-:W0:Y:S04]  /*0bf0*/  LDGDEPBAR ;  /* 0x00000000000079af */ /* 0x000e280000000000 */
[----:B------:R3:W-:Y:S04]  /*0c00*/  LDGSTS.E.BYPASS.128 [R4+0x2000], [R50.64+0x100] ;  /* 0x0200010032047fae */ /* 0x0007e8000b901c44 */
[----:B------:R-:W0:Y:S01]  /*0c10*/  LDGDEPBAR ;  /* 0x00000000000079af */ /* 0x000e220000000000 */
[C---:B-1----:R-:W-:Y:S08]  /*0c20*/  IMMA.16832.S8.S8.SAT R24, R20.reuse.ROW, R26.COL, R28 ;  /* 0x0000001a14187237 */ /* 0x042ff00000445c1c */
[----:B------:R-:W-:Y:S01]  /*0c30*/  IMMA.16832.S8.S8.SAT R12, R20.ROW, R14.COL, R16 ;  /* 0x0000000e140c7237 */ /* 0x000fe20000445c10 */
[----:B------:R-:W-:-:S04]  /*0c40*/  DEPBAR.LE SB0, 0x2 ;  /* 0x000080800000791a */ /* 0x000fc80000000000 */
[----:B------:R-:W-:Y:S06]  /*0c50*/  BAR.SYNC.DEFER_BLOCKING 0x0 ;  /* 0x0000000000007b1d */ /* 0x000fec0000010000 */
[----:B------:R-:W-:Y:S04]  /*0c60*/  LDSM.16.M88.4 R20, [R49+0x1000] ;  /* 0x001000003114783b */ /* 0x000fe80000000200 */
        /* <DEDUP_REMOVED lines=643> */
[----:B-1----:R-:W-:Y:S01]  /*34a0*/  IMMA.16832.S8.S8.SAT R28, R20.ROW, R30.COL, R24 ;  /* 0x0000001e141c7237 */ /* 0x002fe20000445c18 */
[----:B----4-:R-:W-:-:S05]  /*34b0*/  IADD3 R52, P0, R42, 0x1000, RZ ;  /* 0x000010002a347810 */ /* 0x010fca0007f1e0ff */
[----:B------:R-:W-:Y:S01]  /*34c0*/  IMAD.X R53, RZ, RZ, R53, P0 ;  /* 0x000000ffff357224 */ /* 0x000fe200000e0635 */
[----:B---3--:R-:W-:Y:S01]  /*34d0*/  IADD3 R50, P1, R40, 0x1000, RZ ;  /* 0x0000100028327810 */ /* 0x008fe20007f3e0ff */
[----:B------:R-:W-:Y:S04]  /*34e0*/  IMMA.16832.S8.S8.SAT R16, R20.ROW, R18.COL, R12 ;  /* 0x0000001214107237 */ /* 0x000fe80000445c0c */
[----:B------:R-:W-:Y:S01]  /*34f0*/  IMAD.X R51, RZ, RZ, R51, P1 ;  /* 0x000000ffff337224 */ /* 0x000fe200008e0633 */
[----:B------:R-:W-:-:S04]  /*3500*/  DEPBAR.LE SB0, 0x2 ;  /* 0x000080800000791a */ /* 0x000fc80000000000 */
[----:B------:R-:W-:Y:S06]  /*3510*/  BAR.SYNC.DEFER_BLOCKING 0x0 ;  /* 0x0000000000007b1d */ /* 0x000fec0000010000 */
[----:B------:R-:W-:Y:S04]  /*3520*/  LDSM.16.M88.4 R32, [R49] ;  /* 0x000000003120783b */ /* 0x000fe80000000200 */
[----:B------:R-:W1:Y:S04]  /*3530*/  LDSM.16.M88.4 R24, [R48+0x2000] ;  /* 0x002000003018783b */ /* 0x000e680000000200 */
[----:B------:R-:W2:Y:S04]  /*3540*/  LDSM.16.M88.4 R12, [R48+0x2800] ;  /* 0x00280000300c783b */ /* 0x000ea80000000200 */
[----:B------:R-:W3:Y:S01]  /*3550*/  LDSM.16.M88.4 R20, [R47] ;  /* 0x000000002f14783b */ /* 0x000ee20000000200 */
[C---:B-1----:R-:W-:Y:S08]  /*3560*/  IMMA.16832.S8.S8.SAT R36, R32.reuse.ROW, R24.COL, R36 ;  /* 0x0000001820247237 */ /* 0x042ff00000445c24 */
[----:B--2---:R-:W-:Y:S01]  /*3570*/  IMMA.16832.S8.S8.SAT R8, R32.ROW, R12.COL, R8 ;  /* 0x0000000c20087237 */ /* 0x004fe20000445c08 */
[----:B------:R-:W1:Y:S07]  /*3580*/  LDSM.16.M88.4 R32, [R46] ;  /* 0x000000002e20783b */ /* 0x000e6e0000000200 */
[C---:B---3--:R-:W-:Y:S08]  /*3590*/  IMMA.16832.S8.S8.SAT R28, R20.reuse.ROW, R24.COL, R28 ;  /* 0x00000018141c7237 */ /* 0x048ff00000445c1c */
[----:B------:R-:W-:Y:S01]  /*35a0*/  IMMA.16832.S8.S8.SAT R16, R20.ROW, R12.COL, R16 ;  /* 0x0000000c14107237 */ /* 0x000fe20000445c10 */
[----:B------:R-:W2:Y:S04]  /*35b0*/  LDSM.16.M88.4 R20, [R45] ;  /* 0x000000002d14783b */ /* 0x000ea80000000200 */
[----:B------:R-:W-:Y:S03]  /*35c0*/  BAR.SYNC.DEFER_BLOCKING 0x0 ;  /* 0x0000000000007b1d */ /* 0x000fe60000010000 */
[C---:B-1----:R-:W-:Y:S03]  /*35d0*/  IMMA.16832.S8.S8.SAT R36, R32.reuse.ROW, R26.COL, R36 ;  /* 0x0000001a20247237 */ /* 0x042fe60000445c24 */
[----:B------:R-:W-:Y:S01]  /*35e0*/  @!PT LDS RZ, [RZ] ;  /* 0x00000000fffff984 */ /* 0x000fe20000000800 */
[----:B------:R-:W-:Y:S01]  /*35f0*/  @!PT LDS RZ, [RZ] ;  /* 0x00000000fffff984 */ /* 0x000fe20000000800 */
[----:B------:R-:W-:Y:S01]  /*3600*/  @!PT LDS RZ, [RZ] ;  /* 0x00000000fffff984 */ /* 0x000fe20000000800 */
[----:B------:R1:W-:Y:S04]  /*3610*/  LDGSTS.E.BYPASS.128 [R4], [R52.64+-0x800] ;  /* 0x0000080034047fae */ /* 0x0003e8000b901c44 */
[----:B------:R-:W0:Y:S01]  /*3620*/  LDGDEPBAR ;  /* 0x00000000000079af */ /* 0x000e220000000000 */
[----:B------:R-:W-:Y:S03]  /*3630*/  IMMA.16832.S8.S8.SAT R8, R32.ROW, R14.COL, R8 ;  /* 0x0000000e20087237 */ /* 0x000fe60000445c08 */
[----:B------:R1:W-:Y:S04]  /*3640*/  LDGSTS.E.BYPASS.128 [R4+0x2000], [R50.64+-0x800] ;  /* 0x0200080032047fae */ /* 0x0003e8000b901c44 */
[----:B------:R-:W0:Y:S01]  /*3650*/  LDGDEPBAR ;  /* 0x00000000000079af */ /* 0x000e220000000000 */
[C---:B--2---:R-:W-:Y:S08]  /*3660*/  IMMA.16832.S8.S8.SAT R24, R20.reuse.ROW, R26.COL, R28 ;  /* 0x0000001a14187237 */ /* 0x044ff00000445c1c */
[----:B------:R-:W-:Y:S01]  /*3670*/  IMMA.16832.S8.S8.SAT R12, R20.ROW, R14.COL, R16 ;  /* 0x0000000e140c7237 */ /* 0x000fe20000445c10 */
[----:B------:R-:W-:-:S04]  /*3680*/  DEPBAR.LE SB0, 0x2 ;  /* 0x000080800000791a */ /* 0x000fc80000000000 */
[----:B------:R-:W-:Y:S06]  /*3690*/  BAR.SYNC.DEFER_BLOCKING 0x0 ;  /* 0x0000000000007b1d */ /* 0x000fec0000010000 */
[----:B------:R-:W-:Y:S04]  /*36a0*/  LDSM.16.M88.4 R32, [R49+0x1000] ;  /* 0x001000003120783b */ /* 0x000fe80000000200 */
[----:B------:R-:W2:Y:S04]  /*36b0*/  LDSM.16.M88.4 R28, [R48+0x3000] ;  /* 0x00300000301c783b */ /* 0x000ea80000000200 */
[----:B------:R-:W3:Y:S04]  /*36c0*/  LDSM.16.M88.4 R16, [R48+0x3800] ;  /* 0x003800003010783b */ /* 0x000ee80000000200 */
[----:B------:R-:W4:Y:S01]  /*36d0*/  LDSM.16.M88.4 R20, [R47+0x1000] ;  /* 0x001000002f14783b */ /* 0x000f220000000200 */
[C---:B--2---:R-:W-:Y:S08]  /*36e0*/  IMMA.16832.S8.S8.SAT R36, R32.reuse.ROW, R28.COL, R36 ;  /* 0x0000001c20247237 */ /* 0x044ff00000445c24 */
[----:B---3--:R-:W-:Y:S01]  /*36f0*/  IMMA.16832.S8.S8.SAT R8, R32.ROW, R16.COL, R8 ;  /* 0x0000001020087237 */ /* 0x008fe20000445c08 */
[----:B------:R-:W2:Y:S07]  /*3700*/  LDSM.16.M88.4 R32, [R46+0x1000] ;  /* 0x001000002e20783b */ /* 0x000eae0000000200 */
[C---:B----4-:R-:W-:Y:S08]  /*3710*/  IMMA.16832.S8.S8.SAT R24, R20.reuse.ROW, R28.COL, R24 ;  /* 0x0000001c14187237 */ /* 0x050ff00000445c18 */
[----:B------:R-:W-:Y:S01]  /*3720*/  IMMA.16832.S8.S8.SAT R12, R20.ROW, R16.COL, R12 ;  /* 0x00000010140c7237 */ /* 0x000fe20000445c0c */
[----:B------:R-:W3:Y:S04]  /*3730*/  LDSM.16.M88.4 R20, [R45+0x1000] ;  /* 0x001000002d14783b */ /* 0x000ee80000000200 */
[----:B------:R-:W-:Y:S03]  /*3740*/  BAR.SYNC.DEFER_BLOCKING 0x0 ;  /* 0x0000000000007b1d */ /* 0x000fe60000010000 */
[C---:B--2---:R-:W-:Y:S03]  /*3750*/  IMMA.16832.S8.S8.SAT R36, R32.reuse.ROW, R30.COL, R36 ;  /* 0x0000001e20247237 */ /* 0x044fe60000445c24 */
[----:B------:R-:W-:Y:S01]  /*3760*/  @!PT LDS RZ, [RZ] ;  /* 0x00000000fffff984 */ /* 0x000fe20000000800 */
[----:B------:R-:W-:Y:S01]  /*3770*/  @!PT LDS RZ, [RZ] ;  /* 0x00000000fffff984 */ /* 0x000fe20000000800 */
[----:B------:R-:W-:Y:S01]  /*3780*/  @!PT LDS RZ, [RZ] ;  /* 0x00000000fffff984 */ /* 0x000fe20000000800 */
[----:B------:R1:W-:Y:S04]  /*3790*/  LDGSTS.E.BYPASS.128 [R4+0x1000], [R52.64+-0x7c0] ;  /* 0x0100084034047fae */ /* 0x0003e8000b901c44 */
[----:B------:R-:W0:Y:S01]  /*37a0*/  LDGDEPBAR ;  /* 0x00000000000079af */ /* 0x000e220000000000 */
[----:B------:R-:W-:Y:S03]  /*37b0*/  IMMA.16832.S8.S8.SAT R8, R32.ROW, R18.COL, R8 ;  /* 0x0000001220087237 */ /* 0x000fe60000445c08 */
[----:B------:R1:W-:Y:S04]  /*37c0*/  LDGSTS.E.BYPASS.128 [R4+0x3000], [R50.64+-0x7c0] ;  /* 0x0300084032047fae */ /* 0x0003e8000b901c44 */
[----:B------:R-:W0:Y:S01]  /*37d0*/  LDGDEPBAR ;  /* 0x00000000000079af */ /* 0x000e220000000000 */
[C---:B---3--:R-:W-:Y:S08]  /*37e0*/  IMMA.16832.S8.S8.SAT R28, R20.reuse.ROW, R30.COL, R24 ;  /* 0x0000001e141c7237 */ /* 0x048ff00000445c18 */
[----:B------:R-:W-:Y:S01]  /*37f0*/  IMMA.16832.S8.S8.SAT R16, R20.ROW, R18.COL, R12 ;  /* 0x0000001214107237 */ /* 0x000fe20000445c0c */
[----:B------:R-:W-:-:S04]  /*3800*/  DEPBAR.LE SB0, 0x2 ;  /* 0x000080800000791a */ /* 0x000fc80000000000 */
[----:B------:R-:W-:Y:S06]  /*3810*/  BAR.SYNC.DEFER_BLOCKING 0x0 ;  /* 0x0000000000007b1d */ /* 0x000fec0000010000 */
[----:B------:R-:W-:Y:S04]  /*3820*/  LDSM.16.M88.4 R32, [R49] ;  /* 0x000000003120783b */ /* 0x000fe80000000200 */
[----:B------:R-:W2:Y:S04]  /*3830*/  LDSM.16.M88.4 R24, [R48+0x2000] ;  /* 0x002000003018783b */ /* 0x000ea80000000200 */
[----:B------:R-:W3:Y:S04]  /*3840*/  LDSM.16.M88.4 R12, [R48+0x2800] ;  /* 0x00280000300c783b */ /* 0x000ee80000000200 */
[----:B------:R-:W4:Y:S01]  /*3850*/  LDSM.16.M88.4 R20, [R47] ;  /* 0x000000002f14783b */ /* 0x000f220000000200 */
[C---:B--2---:R-:W-:Y:S08]  /*3860*/  IMMA.16832.S8.S8.SAT R36, R32.reuse.ROW, R24.COL, R36 ;  /* 0x0000001820247237 */ /* 0x044ff00000445c24 */
[----:B---3--:R-:W-:Y:S01]  /*3870*/  IMMA.16832.S8.S8.SAT R8, R32.ROW, R12.COL, R8 ;  /* 0x0000000c20087237 */ /* 0x008fe20000445c08 */
[----:B------:R-:W2:Y:S07]  /*3880*/  LDSM.16.M88.4 R32, [R46] ;  /* 0x000000002e20783b */ /* 0x000eae0000000200 */
[C---:B----4-:R-:W-:Y:S08]  /*3890*/  IMMA.16832.S8.S8.SAT R28, R20.reuse.ROW, R24.COL, R28 ;  /* 0x00000018141c7237 */ /* 0x050ff00000445c1c */
[----:B------:R-:W-:Y:S01]  /*38a0*/  IMMA.16832.S8.S8.SAT R16, R20.ROW, R12.COL, R16 ;  /* 0x0000000c14107237 */ /* 0x000fe20000445c10 */
[----:B------:R-:W3:Y:S04]  /*38b0*/  LDSM.16.M88.4 R20, [R45] ;  /* 0x000000002d14783b */ /* 0x000ee80000000200 */
[----:B------:R-:W-:Y:S03]  /*38c0*/  BAR.SYNC.DEFER_BLOCKING 0x0 ;  /* 0x0000000000007b1d */ /* 0x000fe60000010000 */
[C---:B--2---:R-:W-:Y:S03]  /*38d0*/  IMMA.16832.S8.S8.SAT R36, R32.reuse.ROW, R26.COL, R36 ;  /* 0x0000001a20247237 */ /* 0x044fe60000445c24 */
        /* <DEDUP_REMOVED lines=327> */
[----:B------:R-:W4:Y:S04]  /*4d50*/  LDSM.16.M88.4 R16, [R47] ;  /* 0x000000002f10783b */ /* 0x000f280000000200 */
[----:B------:R-:W1:Y:S01]  /*4d60*/  LDSM.16.M88.4 R32, [R45] ;  /* 0x000000002d20783b */ /* 0x000e620000000200 */
[C---:B--2---:R-:W-:Y:S08]  /*4d70*/  IMMA.16832.S8.S8.SAT R36, R12.reuse.ROW, R20.COL, R36 ;  /* 0x000000140c247237 */ /* 0x044ff00000445c24 */
[----:B---3--:R-:W-:Y:S01]  /*4d80*/  IMMA.16832.S8.S8.SAT R8, R12.ROW, R40.COL, R8 ;  /* 0x000000280c087237 */ /* 0x008fe20000445c08 */
[----:B------:R-:W2:Y:S04]  /*4d90*/  LDSM.16.M88.4 R12, [R46] ;  /* 0x000000002e0c783b */ /* 0x000ea80000000200 */
[----:B------:R-:W-:Y:S03]  /*4da0*/  BAR.SYNC.DEFER_BLOCKING 0x0 ;  /* 0x0000000000007b1d */ /* 0x000fe60000010000 */
[C---:B----4-:R-:W-:Y:S08]  /*4db0*/  IMMA.16832.S8.S8.SAT R24, R16.reuse.ROW, R20.COL, R24 ;  /* 0x0000001410187237 */ /* 0x050ff00000445c18 */
[----:B------:R-:W-:Y:S01]  /*4dc0*/  IMMA.16832.S8.S8.SAT R28, R16.ROW, R40.COL, R28 ;  /* 0x00000028101c7237 */ /* 0x000fe20000445c1c */
[----:B------:R-:W-:Y:S01]  /*4dd0*/  @!PT LDS RZ, [RZ] ;  /* 0x00000000fffff984 */ /* 0x000fe20000000800 */
[----:B------:R-:W-:Y:S01]  /*4de0*/  @!PT LDS RZ, [RZ] ;  /* 0x00000000fffff984 */ /* 0x000fe20000000800 */
[----:B------:R-:W-:Y:S01]  /*4df0*/  @!PT LDS RZ, [RZ] ;  /* 0x00000000fffff984 */ /* 0x000fe20000000800 */
[----:B------:R3:W-:Y:S04]  /*4e00*/  LDGSTS.E.BYPASS.128 [R4], [R52.64+-0x400], !PT ;  /* 0x00000c0034047fae */ /* 0x0007e8000f901c44 */
[----:B------:R-:W0:Y:S04]  /*4e10*/  LDGDEPBAR ;  /* 0x00000000000079af */ /* 0x000e280000000000 */
[----:B------:R3:W-:-:S15]  /*4e20*/  LDGSTS.E.BYPASS.128 [R4+0x2000], [R50.64+-0x400], !PT ;  /* 0x02000c0032047fae */ /* 0x0007de000f901c44 */
[----:B-1----:R-:W-:Y:S01]  /*4e30*/  IMMA.16832.S8.S8.SAT R28, R32.ROW, R42.COL, R28 ;  /* 0x0000002a201c7237 */ /* 0x002fe20000445c1c */
[----:B------:R-:W0:Y:S07]  /*4e40*/  LDGDEPBAR ;  /* 0x00000000000079af */ /* 0x000e2e0000000000 */
[C---:B--2---:R-:W-:Y:S08]  /*4e50*/  IMMA.16832.S8.S8.SAT R36, R12.reuse.ROW, R22.COL, R36 ;  /* 0x000000160c247237 */ /* 0x044ff00000445c24 */
[----:B------:R-:W-:Y:S08]  /*4e60*/  IMMA.16832.S8.S8.SAT R8, R12.ROW, R42.COL, R8 ;  /* 0x0000002a0c087237 */ /* 0x000ff00000445c08 */
[----:B------:R-:W-:Y:S01]  /*4e70*/  IMMA.16832.S8.S8.SAT R20, R32.ROW, R22.COL, R24 ;  /* 0x0000001620147237 */ /* 0x000fe20000445c18 */
[----:B------:R-:W-:-:S04]  /*4e80*/  DEPBAR.LE SB0, 0x2 ;  /* 0x000080800000791a */ /* 0x000fc80000000000 */
[----:B------:R-:W-:Y:S06]  /*4e90*/  BAR.SYNC.DEFER_BLOCKING 0x0 ;  /* 0x0000000000007b1d */ /* 0x000fec0000010000 */
[----:B------:R-:W-:Y:S04]  /*4ea0*/  LDSM.16.M88.4 R12, [R49+0x1000] ;  /* 0x00100000310c783b */ /* 0x000fe80000000200 */
[----:B------:R-:W1:Y:S04]  /*4eb0*/  LDSM.16.M88.4 R16, [R48+0x3000] ;  /* 0x003000003010783b */ /* 0x000e680000000200 */
[----:B------:R-:W2:Y:S04]  /*4ec0*/  LDSM.16.M88.4 R24, [R48+0x3800] ;  /* 0x003800003018783b */ /* 0x000ea80000000200 */
[----:B------:R-:W4:Y:S04]  /*4ed0*/  LDSM.16.M88.4 R32, [R47+0x1000] ;  /* 0x001000002f20783b */ /* 0x000f280000000200 */
[----:B------:R-:W3:Y:S01]  /*4ee0*/  LDSM.16.M88.4 R40, [R46+0x1000] ;  /* 0x001000002e28783b */ /* 0x000ee20000000200 */
[C---:B-1----:R-:W-:Y:S08]  /*4ef0*/  IMMA.16832.S8.S8.SAT R36, R12.reuse.ROW, R16.COL, R36 ;  /* 0x000000100c247237 */ /* 0x042ff00000445c24 */
[----:B--2---:R-:W-:Y:S01]  /*4f00*/  IMMA.16832.S8.S8.SAT R8, R12.ROW, R24.COL, R8 ;  /* 0x000000180c087237 */ /* 0x004fe20000445c08 */
[----:B------:R-:W1:Y:S04]  /*4f10*/  LDSM.16.M88.4 R12, [R45+0x1000] ;  /* 0x001000002d0c783b */ /* 0x000e680000000200 */
[----:B------:R-:W-:Y:S03]  /*4f20*/  BAR.SYNC.DEFER_BLOCKING 0x0 ;  /* 0x0000000000007b1d */ /* 0x000fe60000010000 */
[----:B----4-:R-:W-:Y:S07]  /*4f30*/  IMMA.16832.S8.S8.SAT R20, R32.ROW, R16.COL, R20 ;  /* 0x0000001020147237 */ /* 0x010fee0000445c14 */
[----:B------:R-:W-:Y:S01]  /*4f40*/  LOP3.LUT R16, R0, 0x3fc, RZ, 0xc0, !PT ;  /* 0x000003fc00107812 */ /* 0x000fe200078ec0ff */
[----:B---3--:R-:W-:Y:S01]  /*4f50*/  IMMA.16832.S8.S8.SAT R36, R40.ROW, R18.COL, R36 ;  /* 0x0000001228247237 */ /* 0x008fe20000445c24 */
[----:B------:R-:W-:-:S02]  /*4f60*/  LOP3.LUT R0, R3, 0x3c, R0, 0xf8, !PT ;  /* 0x0000003c03007812 */ /* 0x000fc400078ef800 */
[----:B------:R-:W-:Y:S02]  /*4f70*/  LOP3.LUT R17, R16, 0x400, RZ, 0xfc, !PT ;  /* 0x0000040010117812 */ /* 0x000fe400078efcff */
[----:B------:R-:W-:Y:S02]  /*4f80*/  ISETP.GE.AND P0, PT, R0, 0x3000, PT ;  /* 0x000030000000780c */ /* 0x000fe40003f06270 */
[----:B------:R-:W-:Y:S01]  /*4f90*/  SHF.R.U32.HI R17, RZ, 0x2, R17 ;  /* 0x00000002ff117819 */ /* 0x000fe20000011611 */
[----:B------:R-:W-:Y:S03]  /*4fa0*/  IMMA.16832.S8.S8.SAT R8, R40.ROW, R26.COL, R8 ;  /* 0x0000001a28087237 */ /* 0x000fe60000445c08 */
[----:B------:R-:W-:Y:S01]  /*4fb0*/  LOP3.LUT R17, R17, 0x1f0, RZ, 0xc0, !PT ;  /* 0x000001f011117812 */ /* 0x000fe200078ec0ff */
[----:B------:R-:W-:Y:S01]  /*4fc0*/  @!PT LDS RZ, [RZ] ;  /* 0x00000000fffff984 */ /* 0x000fe20000000800 */
[----:B------:R-:W-:Y:S01]  /*4fd0*/  @!PT LDS RZ, [RZ] ;  /* 0x00000000fffff984 */ /* 0x000fe20000000800 */
[----:B------:R-:W-:Y:S01]  /*4fe0*/  @!PT LDS RZ, [RZ] ;  /* 0x00000000fffff984 */ /* 0x000fe20000000800 */
[----:B------:R2:W-:Y:S04]  /*4ff0*/  LDGSTS.E.BYPASS.128 [R4+0x1000], [R52.64+-0x3c0], !PT ;  /* 0x01000c4034047fae */ /* 0x0005e8000f901c44 */
[----:B------:R-:W-:Y:S01]  /*5000*/  IMMA.16832.S8.S8.SAT R28, R32.ROW, R24.COL, R28 ;  /* 0x00000018201c7237 */ /* 0x000fe20000445c1c */
[----:B------:R-:W0:Y:S04]  /*5010*/  LDGDEPBAR ;  /* 0x00000000000079af */ /* 0x000e280000000000 */
[----:B------:R2:W-:Y:S02]  /*5020*/  LDGSTS.E.BYPASS.128 [R4+0x3000], [R50.64+-0x3c0], !PT ;  /* 0x03000c4032047fae */ /* 0x0005e4000f901c44 */
[----:B------:R-:W-:-:S02]  /*5030*/  IMAD R24, R7, 0x4, R6 ;  /* 0x0000000407187824 */ /* 0x000fc400078e0206 */
[----:B------:R-:W0:Y:S01]  /*5040*/  LDGDEPBAR ;  /* 0x00000000000079af */ /* 0x000e220000000000 */
[----:B-1----:R-:W-:Y:S01]  /*5050*/  IMMA.16832.S8.S8.SAT R20, R12.ROW, R18.COL, R20 ;  /* 0x000000120c147237 */ /* 0x002fe20000445c14 */
[----:B--2---:R-:W-:-:S05]  /*5060*/  LOP3.LUT R4, R5, 0x1f0, RZ, 0xc0, !PT ;  /* 0x000001f005047812 */ /* 0x004fca00078ec0ff */
[----:B------:R-:W-:-:S08]  /*5070*/  IMAD R25, R7, 0x4, R4 ;  /* 0x0000000407197824 */ /* 0x000fd000078e0204 */
[----:B------:R-:W-:Y:S07]  /*5080*/  IMMA.16832.S8.S8.SAT R28, R12.ROW, R26.COL, R28 ;  /* 0x0000001a0c1c7237 */ /* 0x000fee0000445c1c */
[----:B------:R-:W-:Y:S01]  /*5090*/  LOP3.LUT R13, R2, 0xf0, RZ, 0xc0, !PT ;  /* 0x000000f0020d7812 */ /* 0x000fe200078ec0ff */
[----:B------:R-:W-:Y:S01]  /*50a0*/  IMAD R27, R16, 0x4, R17 ;  /* 0x00000004101b7824 */ /* 0x000fe200078e0211 */
[----:B------:R-:W-:-:S04]  /*50b0*/  DEPBAR.LE SB0, 0x0 ;  /* 0x000080000000791a */ /* 0x000fc80000000000 */
[----:B------:R-:W-:Y:S01]  /*50c0*/  BAR.SYNC.DEFER_BLOCKING 0x0 ;  /* 0x0000000000007b1d */ /* 0x000fe20000010000 */
[----:B------:R-:W-:-:S05]  /*50d0*/  IMAD R26, R16, 0x4, R13 ;  /* 0x00000004101a7824 */ /* 0x000fca00078e020d */
[----:B------:R-:W-:Y:S04]  /*50e0*/  STS.64 [R24], R36 ;  /* 0x0000002418007388 */ /* 0x000fe80000000a00 */
[----:B------:R-:W-:Y:S04]  /*50f0*/  STS.64 [R25+0x800], R38 ;  /* 0x0008002619007388 */ /* 0x000fe80000000a00 */
[----:B------:R1:W-:Y:S04]  /*5100*/  STS.64 [R24+0x80], R8 ;  /* 0x0000800818007388 */ /* 0x0003e80000000a00 */
[----:B------:R2:W-:Y:S04]  /*5110*/  STS.64 [R25+0x880], R10 ;  /* 0x0008800a19007388 */ /* 0x0005e80000000a00 */
[----:B------:R-:W-:Y:S01]  /*5120*/  BAR.SYNC.DEFER_BLOCKING 0x0 ;  /* 0x0000000000007b1d */ /* 0x000fe20000010000 */
[----:B-1----:R-:W-:-:S04]  /*5130*/  SHF.R.U32.HI R9, RZ, 0x4, R2 ;  /* 0x00000004ff097819 */ /* 0x002fc80000011602 */
[----:B------:R-:W-:-:S04]  /*5140*/  SGXT.U32 R9, R9, 0x4 ;  /* 0x000000040909781a */ /* 0x000fc80000000000 */
[----:B------:R-:W-:-:S04]  /*5150*/  LOP3.LUT R9, R9, R44, RZ, 0xfc, !PT ;  /* 0x0000002c09097212 */ /* 0x000fc800078efcff */
[C---:B------:R-:W-:Y:S01]  /*5160*/  LOP3.LUT R3, R9.reuse, 0x10, RZ, 0xfc, !PT ;  /* 0x0000001009037812 */ /* 0x040fe200078efcff */
[C---:B------:R-:W-:Y:S01]  /*5170*/  IMAD R0, R9.reuse, 0x3000, R0 ;  /* 0x0000300009007824 */ /* 0x040fe200078e0200 */
[C---:B------:R-:W-:Y:S02]  /*5180*/  LOP3.LUT R2, R9.reuse, 0x20, RZ, 0xfc, !PT ;  /* 0x0000002009027812 */ /* 0x040fe400078efcff */
[C---:B------:R-:W-:Y:S02]  /*5190*/  ISETP.LT.AND P3, PT, R9.reuse, 0xe10, !P0 ;  /* 0x00000e100900780c */ /* 0x040fe40004761270 */
[----:B------:R-:W-:Y:S01]  /*51a0*/  LOP3.LUT R9, R9, 0x30, RZ, 0xfc, !PT ;  /* 0x0000003009097812 */ /* 0x000fe200078efcff */
[----:B------:R-:W1:Y:S01]  /*51b0*/  LDS.128 R12, [R26] ;  /* 0x000000001a0c7984 */ /* 0x000e620000000c00 */
[----:B------:R-:W-:Y:S02]  /*51c0*/  ISETP.LT.AND P2, PT, R3, 0xe10, !P0 ;  /* 0x00000e100300780c */ /* 0x000fe40004741270 */
[----:B------:R-:W-:Y:S01]  /*51d0*/  ISETP.LT.AND P1, PT, R2, 0xe10, !P0 ;  /* 0x00000e100200780c */ /* 0x000fe20004721270 */
[----:B------:R-:W3:Y:S04]  /*51e0*/  LDS.128 R4, [R27+0x1000] ;  /* 0x001000001b047984 */ /* 0x000ee80000000c00 */
[----:B------:R-:W-:Y:S01]  /*51f0*/  BAR.SYNC.DEFER_BLOCKING 0x0 ;  /* 0x0000000000007b1d */ /* 0x000fe20000010000 */
[----:B------:R-:W-:-:S02]  /*5200*/  ISETP.LT.AND P0, PT, R9, 0xe10, !P0 ;  /* 0x00000e100900780c */ /* 0x000fc40004701270 */
[C---:B------:R-:W-:Y:S02]  /*5210*/  IADD3 R8, R0.reuse, 0x30000, RZ ;  /* 0x0003000000087810 */ /* 0x040fe40007ffe0ff */
[----:B--2---:R-:W-:Y:S01]  /*5220*/  IADD3 R10, R0, 0x60000, RZ ;  /* 0x00060000000a7810 */ /* 0x004fe20007ffe0ff */
[----:B------:R2:W-:Y:S04]  /*5230*/  STS.64 [R24], R20 ;  /* 0x0000001418007388 */ /* 0x0005e80000000a00 */
[----:B------:R-:W-:Y:S04]  /*5240*/  STS.64 [R25+0x800], R22 ;  /* 0x0008001619007388 */ /* 0x000fe80000000a00 */
[----:B------:R-:W-:Y:S04]  /*5250*/  STS.64 [R24+0x80], R28 ;  /* 0x0000801c18007388 */ /* 0x000fe80000000a00 */
[----:B------:R-:W-:Y:S01]  /*5260*/  STS.64 [R25+0x880], R30 ;  /* 0x0008801e19007388 */ /* 0x000fe20000000a00 */
[----:B--2---:R-:W-:-:S03]  /*5270*/  IMAD.MOV.U32 R21, RZ, RZ, 0x4 ;  /* 0x00000004ff157424 */ /* 0x004fc600078e00ff */
[----:B------:R-:W-:Y:S01]  /*5280*/  BAR.SYNC.DEFER_BLOCKING 0x0 ;  /* 0x0000000000007b1d */ /* 0x000fe20000010000 */
[----:B------:R-:W-:-:S04]  /*5290*/  IMAD.WIDE R2, R0, R21, c[0x0][0x170] ;  /* 0x00005c0000027625 */ /* 0x000fc800078e0215 */
[----:B------:R-:W-:-:S04]  /*52a0*/  IMAD.WIDE R8, R8, R21, c[0x0][0x170] ;  /* 0x00005c0008087625 */ /* 0x000fc800078e0215 */
[----:B------:R-:W-:Y:S01]  /*52b0*/  IMAD.WIDE R10, R10, R21, c[0x0][0x170] ;  /* 0x00005c000a0a7625 */ /* 0x000fe200078e0215 */
[----:B------:R-:W2:Y:S04]  /*52c0*/  LDS.128 R16, [R26] ;  /* 0x000000001a107984 */ /* 0x000ea80000000c00 */
[----:B-1----:R1:W-:Y:S04]  /*52d0*/  @P3 STG.E.128 [R2.64], R12 ;  /* 0x0000000c02003986 */ /* 0x0023e8000c101d04 */
[----:B---3--:R1:W-:Y:S04]  /*52e0*/  @P2 STG.E.128 [R8.64], R4 ;  /* 0x0000000408002986 */ /* 0x0083e8000c101d04 */
[----:B--2---:R1:W-:Y:S01]  /*52f0*/  @P1 STG.E.128 [R10.64], R16 ;  /* 0x000000100a001986 */ /* 0x0043e2000c101d04 */
[----:B------:R-:W-:Y:S05]  /*5300*/  @!P0 EXIT ;  /* 0x000000000000894d */ /* 0x000fea0003800000 */
[----:B------:R-:W2:Y:S01]  /*5310*/  LDS.128 R24, [R27+0x1000] ;  /* 0x001000001b187984 */ /* 0x000ea20000000c00 */
[----:B-1----:R-:W-:-:S05]  /*5320*/  IADD3 R2, R0, 0x90000, RZ ;  /* 0x0009000000027810 */ /* 0x002fca0007ffe0ff */
[----:B------:R-:W-:-:S05]  /*5330*/  IMAD.WIDE R2, R2, R21, c[0x0][0x170] ;  /* 0x00005c0002027625 */ /* 0x000fca00078e0215 */
[----:B--2---:R-:W-:Y:S01]  /*5340*/  STG.E.128 [R2.64], R24 ;  /* 0x0000001802007986 */ /* 0x004fe2000c101d04 */
[----:B------:R-:W-:Y:S05]  /*5350*/  EXIT ;  /* 0x000000000000794d */ /* 0x000fea0003800000 */
.L_x_0:
[----:B------:R-:W-:-:S00]  /*5360*/  BRA `(.L_x_0) ;  /* 0xfffffff000007947 */ /* 0x000fc0000383ffff */
[----:B------:R-:W-:-:S00]  /*5370*/  NOP ;  /* 0x0000000000007918 */ /* 0x000fc00000000000 */
        /* <DEDUP_REMOVED lines=8> */
.L_x_1:


//--------------------- .nv.shared.triton_mm      --------------------------
	.section	.nv.shared.triton_mm,"aw",@nobits
	.sectionflags	@""
	.align	16
